	.headerflags	@"EF_CUDA_TEXMODE_UNIFIED EF_CUDA_64BIT_ADDRESS EF_CUDA_ACCELERATORS EF_CUDA_SM90 EF_CUDA_VIRTUAL_SM(EF_CUDA_SM90)"
	.elftype	@"ET_EXEC"


//--------------------- .nv.info                  --------------------------
	.section	.nv.info,"",@"SHT_CUDA_INFO"
	.align	4


	//----- nvinfo : EIATTR_REGCOUNT
	.align		4
        /*0000*/ 	.byte	0x04, 0x2f
        /*0002*/ 	.short	(.L_1 - .L_0)
	.align		4
.L_0:
        /*0004*/ 	.word	index@(triton_poi_fused_max_pool2d_with_indices_11)
        /*0008*/ 	.word	0x00000030


	//----- nvinfo : EIATTR_MIN_STACK_SIZE
	.align		4
.L_1:
        /*000c*/ 	.byte	0x04, 0x12
        /*000e*/ 	.short	(.L_3 - .L_2)
	.align		4
.L_2:
        /*0010*/ 	.word	index@(triton_poi_fused_max_pool2d_with_indices_11)
        /*0014*/ 	.word	0x00000000


	//----- nvinfo : EIATTR_FRAME_SIZE
	.align		4
.L_3:
        /*0018*/ 	.byte	0x04, 0x11
        /*001a*/ 	.short	(.L_5 - .L_4)
	.align		4
.L_4:
        /*001c*/ 	.word	index@(triton_poi_fused_max_pool2d_with_indices_11)
        /*0020*/ 	.word	0x00000000


	//----- nvinfo : EIATTR_MIN_STACK_SIZE
	.align		4
.L_5:
        /*0024*/ 	.byte	0x04, 0x12
        /*0026*/ 	.short	(.L_7 - .L_6)
	.align		4
.L_6:
        /*0028*/ 	.word	index@(triton_poi_fused_max_pool2d_with_indices_11)
        /*002c*/ 	.word	0x00000000
.L_7:


//--------------------- .nv.info.triton_poi_fused_max_pool2d_with_indices_11 --------------------------
	.section	.nv.info.triton_poi_fused_max_pool2d_with_indices_11,"",@"SHT_CUDA_INFO"
	.sectionflags	@""
	.align	4


	//----- nvinfo : EIATTR_CUDA_API_VERSION
	.align		4
        /*0000*/ 	.byte	0x04, 0x37
        /*0002*/ 	.short	(.L_9 - .L_8)
.L_8:
        /*0004*/ 	.word	0x0000007c


	//----- nvinfo : EIATTR_KPARAM_INFO
	.align		4
.L_9:
        /*0008*/ 	.byte	0x04, 0x17
        /*000a*/ 	.short	(.L_11 - .L_10)
.L_10:
        /*000c*/ 	.word	0x00000000
        /*0010*/ 	.short	0x0004
        /*0012*/ 	.short	0x001c
        /*0014*/ 	.byte	0x00, 0xf0, 0x11, 0x00


	//----- nvinfo : EIATTR_KPARAM_INFO
	.align		4
.L_11:
        /*0018*/ 	.byte	0x04, 0x17
        /*001a*/ 	.short	(.L_13 - .L_12)
.L_12:
        /*001c*/ 	.word	0x00000000
        /*0020*/ 	.short	0x0003
        /*0022*/ 	.short	0x0018
        /*0024*/ 	.byte	0x00, 0xf0, 0x11, 0x00


	//----- nvinfo : EIATTR_KPARAM_INFO
	.align		4
.L_13:
        /*0028*/ 	.byte	0x04, 0x17
        /*002a*/ 	.short	(.L_15 - .L_14)
.L_14:
        /*002c*/ 	.word	0x00000000
        /*0030*/ 	.short	0x0002
        /*0032*/ 	.short	0x0010
        /*0034*/ 	.byte	0x00, 0xf4, 0x21, 0x00


	//----- nvinfo : EIATTR_KPARAM_INFO
	.align		4
.L_15:
        /*0038*/ 	.byte	0x04, 0x17
        /*003a*/ 	.short	(.L_17 - .L_16)
.L_16:
        /*003c*/ 	.word	0x00000000
        /*0040*/ 	.short	0x0001
        /*0042*/ 	.short	0x0008
        /*0044*/ 	.byte	0x00, 0xf4, 0x21, 0x00


	//----- nvinfo : EIATTR_KPARAM_INFO
	.align		4
.L_17:
        /*0048*/ 	.byte	0x04, 0x17
        /*004a*/ 	.short	(.L_19 - .L_18)
.L_18:
        /*004c*/ 	.word	0x00000000
        /*0050*/ 	.short	0x0000
        /*0052*/ 	.short	0x0000
        /*0054*/ 	.byte	0x00, 0xf4, 0x21, 0x00


	//----- nvinfo : EIATTR_SPARSE_MMA_MASK
	.align		4
.L_19:
        /*0058*/ 	.byte	0x03, 0x50
        /*005a*/ 	.short	0x0000


	//----- nvinfo : EIATTR_MAXREG_COUNT
	.align		4
        /*005c*/ 	.byte	0x03, 0x1b
        /*005e*/ 	.short	0x00ff


	//----- nvinfo : EIATTR_EXIT_INSTR_OFFSETS
	.align		4
        /*0060*/ 	.byte	0x04, 0x1c
        /*0062*/ 	.short	(.L_21 - .L_20)


	//   ....[0]....
.L_20:
        /*0064*/ 	.word	0x00001960


	//   ....[1]....
        /*0068*/ 	.word	0x00001990


	//----- nvinfo : EIATTR_REQNTID
	.align		4
.L_21:
        /*006c*/ 	.byte	0x04, 0x10
        /*006e*/ 	.short	(.L_23 - .L_22)
.L_22:
        /*0070*/ 	.word	0x00000080
        /*0074*/ 	.word	0x00000001
        /*0078*/ 	.word	0x00000001


	//----- nvinfo : EIATTR_CBANK_PARAM_SIZE
	.align		4
.L_23:
        /*007c*/ 	.byte	0x03, 0x19
        /*007e*/ 	.short	0x0020


	//----- nvinfo : EIATTR_PARAM_CBANK
	.align		4
        /*0080*/ 	.byte	0x04, 0x0a
        /*0082*/ 	.short	(.L_25 - .L_24)
	.align		4
.L_24:
        /*0084*/ 	.word	index@(.nv.constant0.triton_poi_fused_max_pool2d_with_indices_11)
        /*0088*/ 	.short	0x0210
        /*008a*/ 	.short	0x0020


	//----- nvinfo : EIATTR_SW_WAR
	.align		4
.L_25:
        /*008c*/ 	.byte	0x04, 0x36
        /*008e*/ 	.short	(.L_27 - .L_26)
.L_26:
        /*0090*/ 	.word	0x00000008
.L_27:


//--------------------- .nv.callgraph             --------------------------
	.section	.nv.callgraph,"",@"SHT_CUDA_CALLGRAPH"
	.align	4
	.sectionentsize	8
	.align		4
        /*0000*/ 	.word	0x00000000
	.align		4
        /*0004*/ 	.word	0xffffffff
	.align		4
        /*0008*/ 	.word	0x00000000
	.align		4
        /*000c*/ 	.word	0xfffffffe
	.align		4
        /*0010*/ 	.word	0x00000000
	.align		4
        /*0014*/ 	.word	0xfffffffd
	.align		4
        /*0018*/ 	.word	0x00000000
	.align		4
        /*001c*/ 	.word	0xfffffffc


//--------------------- .text.triton_poi_fused_max_pool2d_with_indices_11 --------------------------
	.section	.text.triton_poi_fused_max_pool2d_with_indices_11,"ax",@progbits
	.sectionflags	@"SHF_BARRIERS=1"
	.align	128
        .global         triton_poi_fused_max_pool2d_with_indices_11
        .type           triton_poi_fused_max_pool2d_with_indices_11,@function
        .size           triton_poi_fused_max_pool2d_with_indices_11,(.L_x_1 - triton_poi_fused_max_pool2d_with_indices_11)
        .other          triton_poi_fused_max_pool2d_with_indices_11,@"STO_CUDA_ENTRY STV_DEFAULT"
triton_poi_fused_max_pool2d_with_indices_11:
.text.triton_poi_fused_max_pool2d_with_indices_11:
[----:B------:R-:W0:Y:S01]  /*0000*/  LDC R1, c[0x0][0x28] ;  /* 0x00000a00ff017b82 */ /* 0x000e220000000800 */
[----:B------:R-:W1:Y:S07]  /*0010*/  S2R R31, SR_CTAID.X ;  /* 0x00000000001f7919 */ /* 0x000e6e0000002500 */
[----:B------:R-:W2:Y:S01]  /*0020*/  LDC.64 R22, c[0x0][0x210] ;  /* 0x00008400ff167b82 */ /* 0x000ea20000000a00 */
[----:B------:R-:W-:Y:S02]  /*0030*/  CS2R R32, SRZ ;  /* 0x0000000000207805 */ /* 0x000fe4000001ff00 */
[----:B------:R-:W-:Y:S01]  /*0040*/  CS2R R18, SRZ ;  /* 0x0000000000127805 */ /* 0x000fe2000001ff00 */
[----:B------:R-:W3:Y:S01]  /*0050*/  S2R R20, SR_TID.X ;  /* 0x0000000000147919 */ /* 0x000ee20000002100 */
[----:B------:R-:W-:Y:S01]  /*0060*/  ULDC.64 UR6, c[0x0][0x208] ;  /* 0x0000820000067ab9 */ /* 0x000fe20000000a00 */
[----:B------:R-:W4:Y:S01]  /*0070*/  S2R R21, SR_CTAID.Y ;  /* 0x0000000000157919 */ /* 0x000f220000002600 */
[----:B-1----:R-:W-:Y:S01]  /*0080*/  IMAD.SHL.U32 R31, R31, 0x4, RZ ;  /* 0x000000041f1f7824 */ /* 0x002fe200078e00ff */
[----:B---3--:R-:W-:-:S04]  /*0090*/  SHF.R.U32.HI R30, RZ, 0x2, R20 ;  /* 0x00000002ff1e7819 */ /* 0x008fc80000011614 */
[----:B------:R-:W-:Y:S02]  /*00a0*/  LOP3.LUT R2, R31, 0x3, R20, 0xf8, !PT ;  /* 0x000000031f027812 */ /* 0x000fe400078ef814 */
[----:B------:R-:W-:Y:S01]  /*00b0*/  LOP3.LUT R0, R20, 0x40, RZ, 0xc0, !PT ;  /* 0x0000004014007812 */ /* 0x000fe200078ec0ff */
[----:B----4-:R-:W-:Y:S01]  /*00c0*/  IMAD.SHL.U32 R41, R21, 0x100, RZ ;  /* 0x0000010015297824 */ /* 0x010fe200078e00ff */
[----:B------:R-:W-:Y:S02]  /*00d0*/  SHF.R.S32.HI R3, RZ, 0x1f, R2 ;  /* 0x0000001fff037819 */ /* 0x000fe40000011402 */
[----:B------:R-:W-:Y:S02]  /*00e0*/  SGXT.U32 R30, R30, 0x4 ;  /* 0x000000041e1e781a */ /* 0x000fe40000000000 */
[----:B------:R-:W-:Y:S02]  /*00f0*/  LEA.HI R4, R3, R2, RZ, 0x5 ;  /* 0x0000000203047211 */ /* 0x000fe400078f28ff */
[----:B------:R-:W-:-:S02]  /*0100*/  SHF.R.U32.HI R3, RZ, 0x2, R0 ;  /* 0x00000002ff037819 */ /* 0x000fc40000011600 */
[C---:B------:R-:W-:Y:S01]  /*0110*/  LOP3.LUT R5, R4.reuse, 0x7fffffe0, RZ, 0xc0, !PT ;  /* 0x7fffffe004057812 */ /* 0x040fe200078ec0ff */
[----:B------:R-:W-:Y:S01]  /*0120*/  IMAD.SHL.U32 R4, R4, 0x4, RZ ;  /* 0x0000000404047824 */ /* 0x000fe200078e00ff */
[----:B------:R-:W-:Y:S02]  /*0130*/  LOP3.LUT R30, R30, R3, RZ, 0xfc, !PT ;  /* 0x000000031e1e7212 */ /* 0x000fe400078efcff */
[C---:B------:R-:W-:Y:S01]  /*0140*/  ISETP.GE.AND P0, PT, R2.reuse, 0x400, PT ;  /* 0x000004000200780c */ /* 0x040fe20003f06270 */
[----:B------:R-:W-:Y:S01]  /*0150*/  IMAD.IADD R5, R2, 0x1, -R5 ;  /* 0x0000000102057824 */ /* 0x000fe200078e0a05 */
[----:B------:R-:W-:Y:S02]  /*0160*/  LOP3.LUT R4, R4, 0xffffff80, RZ, 0xc0, !PT ;  /* 0xffffff8004047812 */ /* 0x000fe400078ec0ff */
[----:B------:R-:W-:Y:S02]  /*0170*/  LOP3.LUT R11, R41, R30, RZ, 0xfc, !PT ;  /* 0x0000001e290b7212 */ /* 0x000fe400078efcff */
[----:B------:R-:W-:Y:S01]  /*0180*/  LOP3.LUT R13, R41, 0x20, R30, 0xfe, !PT ;  /* 0x00000020290d7812 */ /* 0x000fe200078efe1e */
[----:B------:R-:W-:Y:S01]  /*0190*/  IMAD R42, R5, 0x2, R4 ;  /* 0x00000002052a7824 */ /* 0x000fe200078e0204 */
[----:B------:R-:W-:-:S02]  /*01a0*/  ISETP.LT.AND P1, PT, R11, 0x100, !P0 ;  /* 0x000001000b00780c */ /* 0x000fc40004721270 */
[----:B------:R-:W-:Y:S01]  /*01b0*/  ISETP.LT.AND P2, PT, R13, 0x100, !P0 ;  /* 0x000001000d00780c */ /* 0x000fe20004741270 */
[----:B------:R-:W-:Y:S02]  /*01c0*/  VIADD R44, R42, 0x1 ;  /* 0x000000012a2c7836 */ /* 0x000fe40000000000 */
[C---:B------:R-:W-:Y:S02]  /*01d0*/  IMAD R3, R11.reuse, 0x1000, R42 ;  /* 0x000010000b037824 */ /* 0x040fe400078e022a */
[----:B------:R-:W-:Y:S02]  /*01e0*/  IMAD R7, R11, 0x1000, R44 ;  /* 0x000010000b077824 */ /* 0x000fe400078e022c */
[----:B--2---:R-:W-:-:S04]  /*01f0*/  IMAD.WIDE R2, R3, 0x4, R22 ;  /* 0x0000000403027825 */ /* 0x004fc800078e0216 */
[----:B------:R-:W-:Y:S01]  /*0200*/  IMAD.WIDE R6, R7, 0x4, R22 ;  /* 0x0000000407067825 */ /* 0x000fe200078e0216 */
[----:B------:R-:W2:Y:S03]  /*0210*/  @P1 LDG.E.EL R32, desc[UR6][R2.64] ;  /* 0x0000000602201981 */ /* 0x000ea6000c2e1900 */
[C---:B------:R-:W-:Y:S01]  /*0220*/  IMAD R5, R13.reuse, 0x1000, R42 ;  /* 0x000010000d057824 */ /* 0x040fe200078e022a */
[----:B------:R1:W2:Y:S01]  /*0230*/  @P1 LDG.E.EL R19, desc[UR6][R6.64] ;  /* 0x0000000606131981 */ /* 0x0002a2000c2e1900 */
[----:B------:R-:W-:Y:S02]  /*0240*/  IMAD R9, R13, 0x1000, R44 ;  /* 0x000010000d097824 */ /* 0x000fe400078e022c */
[----:B------:R-:W-:-:S04]  /*0250*/  IMAD.WIDE R4, R5, 0x4, R22 ;  /* 0x0000000405047825 */ /* 0x000fc800078e0216 */
[----:B------:R-:W-:Y:S01]  /*0260*/  IMAD.WIDE R8, R9, 0x4, R22 ;  /* 0x0000000409087825 */ /* 0x000fe200078e0216 */
[----:B------:R-:W3:Y:S03]  /*0270*/  @P2 LDG.E.EL R33, desc[UR6][R4.64] ;  /* 0x0000000604212981 */ /* 0x000ee6000c2e1900 */
[----:B------:R-:W-:Y:S01]  /*0280*/  VIADD R0, R42, 0x40 ;  /* 0x000000402a007836 */ /* 0x000fe20000000000 */
[----:B------:R4:W3:Y:S03]  /*0290*/  @P2 LDG.E.EL R18, desc[UR6][R8.64] ;  /* 0x0000000608122981 */ /* 0x0008e6000c2e1900 */
[--C-:B------:R-:W-:Y:S01]  /*02a0*/  IMAD R15, R11, 0x1000, R0.reuse ;  /* 0x000010000b0f7824 */ /* 0x100fe200078e0200 */
[----:B------:R-:W-:Y:S01]  /*02b0*/  CS2R R16, SRZ ;  /* 0x0000000000107805 */ /* 0x000fe2000001ff00 */
[----:B-1----:R-:W-:-:S02]  /*02c0*/  IMAD R7, R13, 0x1000, R0 ;  /* 0x000010000d077824 */ /* 0x002fc400078e0200 */
[----:B------:R-:W-:-:S04]  /*02d0*/  IMAD.WIDE R2, R15, 0x4, R22 ;  /* 0x000000040f027825 */ /* 0x000fc800078e0216 */
[----:B------:R-:W-:Y:S01]  /*02e0*/  IMAD.WIDE R6, R7, 0x4, R22 ;  /* 0x0000000407067825 */ /* 0x000fe200078e0216 */
[----:B------:R1:W5:Y:S03]  /*02f0*/  @P1 LDG.E.EL R16, desc[UR6][R2.64] ;  /* 0x0000000602101981 */ /* 0x000366000c2e1900 */
[----:B------:R-:W-:Y:S01]  /*0300*/  VIADD R34, R42, 0x41 ;  /* 0x000000412a227836 */ /* 0x000fe20000000000 */
[----:B------:R1:W5:Y:S03]  /*0310*/  @P2 LDG.E.EL R17, desc[UR6][R6.64] ;  /* 0x0000000606112981 */ /* 0x000366000c2e1900 */
[--C-:B------:R-:W-:Y:S01]  /*0320*/  IMAD R11, R11, 0x1000, R34.reuse ;  /* 0x000010000b0b7824 */ /* 0x100fe200078e0222 */
[----:B------:R-:W-:Y:S01]  /*0330*/  CS2R R14, SRZ ;  /* 0x00000000000e7805 */ /* 0x000fe2000001ff00 */
[----:B0---4-:R-:W-:-:S02]  /*0340*/  IMAD R9, R13, 0x1000, R34 ;  /* 0x000010000d097824 */ /* 0x011fc400078e0222 */
[----:B------:R-:W-:Y:S01]  /*0350*/  IMAD.WIDE R4, R11, 0x4, R22 ;  /* 0x000000040b047825 */ /* 0x000fe200078e0216 */
[----:B------:R-:W-:-:S03]  /*0360*/  LOP3.LUT R25, R41, 0x40, R30, 0xfe, !PT ;  /* 0x0000004029197812 */ /* 0x000fc600078efe1e */
[----:B------:R-:W-:Y:S01]  /*0370*/  IMAD.WIDE R8, R9, 0x4, R22 ;  /* 0x0000000409087825 */ /* 0x000fe200078e0216 */
[----:B------:R-:W4:Y:S01]  /*0380*/  @P1 LDG.E.EL R15, desc[UR6][R4.64] ;  /* 0x00000006040f1981 */ /* 0x000f22000c2e1900 */
[----:B------:R-:W-:-:S03]  /*0390*/  ISETP.LT.AND P1, PT, R25, 0x100, !P0 ;  /* 0x000001001900780c */ /* 0x000fc60004721270 */
[----:B------:R0:W4:Y:S01]  /*03a0*/  @P2 LDG.E.EL R14, desc[UR6][R8.64] ;  /* 0x00000006080e2981 */ /* 0x000122000c2e1900 */
[C---:B-1----:R-:W-:Y:S02]  /*03b0*/  IMAD R3, R25.reuse, 0x1000, R42 ;  /* 0x0000100019037824 */ /* 0x042fe400078e022a */
[----:B------:R-:W-:Y:S01]  /*03c0*/  IMAD R7, R25, 0x1000, R44 ;  /* 0x0000100019077824 */ /* 0x000fe200078e022c */
[----:B------:R-:W-:Y:S02]  /*03d0*/  CS2R R36, SRZ ;  /* 0x0000000000247805 */ /* 0x000fe4000001ff00 */
[----:B------:R-:W-:Y:S01]  /*03e0*/  CS2R R12, SRZ ;  /* 0x00000000000c7805 */ /* 0x000fe2000001ff00 */
[----:B------:R-:W-:Y:S01]  /*03f0*/  IMAD.WIDE R2, R3, 0x4, R22 ;  /* 0x0000000403027825 */ /* 0x000fe200078e0216 */
[----:B------:R-:W-:-:S03]  /*0400*/  LOP3.LUT R27, R41, 0x60, R30, 0xfe, !PT ;  /* 0x00000060291b7812 */ /* 0x000fc600078efe1e */
[----:B------:R-:W-:Y:S01]  /*0410*/  IMAD.WIDE R6, R7, 0x4, R22 ;  /* 0x0000000407067825 */ /* 0x000fe200078e0216 */
[----:B------:R1:W4:Y:S01]  /*0420*/  @P1 LDG.E.EL R36, desc[UR6][R2.64] ;  /* 0x0000000602241981 */ /* 0x000322000c2e1900 */
[----:B------:R-:W-:-:S03]  /*0430*/  ISETP.LT.AND P2, PT, R27, 0x100, !P0 ;  /* 0x000001001b00780c */ /* 0x000fc60004741270 */
[----:B------:R1:W4:Y:S01]  /*0440*/  @P1 LDG.E.EL R13, desc[UR6][R6.64] ;  /* 0x00000006060d1981 */ /* 0x000322000c2e1900 */
[C---:B0-----:R-:W-:Y:S02]  /*0450*/  IMAD R9, R27.reuse, 0x1000, R42 ;  /* 0x000010001b097824 */ /* 0x041fe400078e022a */
[----:B------:R-:W-:Y:S02]  /*0460*/  IMAD R5, R27, 0x1000, R44 ;  /* 0x000010001b057824 */ /* 0x000fe400078e022c */
[----:B------:R-:W-:Y:S02]  /*0470*/  IMAD.MOV.U32 R35, RZ, RZ, RZ ;  /* 0x000000ffff237224 */ /* 0x000fe400078e00ff */
[----:B------:R-:W-:-:S04]  /*0480*/  IMAD.WIDE R8, R9, 0x4, R22 ;  /* 0x0000000409087825 */ /* 0x000fc800078e0216 */
[----:B------:R-:W-:Y:S01]  /*0490*/  IMAD.WIDE R4, R5, 0x4, R22 ;  /* 0x0000000405047825 */ /* 0x000fe200078e0216 */
[----:B------:R0:W4:Y:S04]  /*04a0*/  @P2 LDG.E.EL R35, desc[UR6][R8.64] ;  /* 0x0000000608232981 */ /* 0x000128000c2e1900 */
[----:B------:R0:W4:Y:S01]  /*04b0*/  @P2 LDG.E.EL R12, desc[UR6][R4.64] ;  /* 0x00000006040c2981 */ /* 0x000122000c2e1900 */
[----:B-1----:R-:W-:Y:S01]  /*04c0*/  IMAD R3, R25, 0x1000, R0 ;  /* 0x0000100019037824 */ /* 0x002fe200078e0200 */
[----:B------:R-:W-:-:S03]  /*04d0*/  CS2R R10, SRZ ;  /* 0x00000000000a7805 */ /* 0x000fc6000001ff00 */
[----:B------:R-:W-:-:S05]  /*04e0*/  IMAD.WIDE R2, R3, 0x4, R22 ;  /* 0x0000000403027825 */ /* 0x000fca00078e0216 */
[----:B------:R1:W4:Y:S01]  /*04f0*/  @P1 LDG.E.EL R10, desc[UR6][R2.64] ;  /* 0x00000006020a1981 */ /* 0x000322000c2e1900 */
[----:B------:R-:W-:-:S04]  /*0500*/  IMAD R7, R27, 0x1000, R0 ;  /* 0x000010001b077824 */ /* 0x000fc800078e0200 */
[----:B------:R-:W-:-:S05]  /*0510*/  IMAD.WIDE R6, R7, 0x4, R22 ;  /* 0x0000000407067825 */ /* 0x000fca00078e0216 */
[----:B------:R1:W4:Y:S01]  /*0520*/  @P2 LDG.E.EL R11, desc[UR6][R6.64] ;  /* 0x00000006060b2981 */ /* 0x000322000c2e1900 */
[----:B------:R-:W-:Y:S01]  /*0530*/  IMAD R25, R25, 0x1000, R34 ;  /* 0x0000100019197824 */ /* 0x000fe200078e0222 */
[----:B0-----:R-:W-:-:S03]  /*0540*/  CS2R R8, SRZ ;  /* 0x0000000000087805 */ /* 0x001fc6000001ff00 */
[----:B------:R-:W-:Y:S01]  /*0550*/  IMAD.WIDE R4, R25, 0x4, R22 ;  /* 0x0000000419047825 */ /* 0x000fe200078e0216 */
[----:B------:R-:W-:-:S03]  /*0560*/  LOP3.LUT R43, R41, 0x80, R30, 0xfe, !PT ;  /* 0x00000080292b7812 */ /* 0x000fc600078efe1e */
[----:B------:R-:W-:Y:S01]  /*0570*/  IMAD R27, R27, 0x1000, R34 ;  /* 0x000010001b1b7824 */ /* 0x000fe200078e0222 */
[----:B------:R0:W4:Y:S01]  /*0580*/  @P1 LDG.E.EL R9, desc[UR6][R4.64] ;  /* 0x0000000604091981 */ /* 0x000122000c2e1900 */
[----:B------:R-:W-:Y:S02]  /*0590*/  ISETP.LT.AND P1, PT, R43, 0x100, !P0 ;  /* 0x000001002b00780c */ /* 0x000fe40004721270 */
[----:B-1----:R-:W-:Y:S01]  /*05a0*/  IMAD.WIDE R2, R27, 0x4, R22 ;  /* 0x000000041b027825 */ /* 0x002fe200078e0216 */
[----:B------:R-:W-:-:S03]  /*05b0*/  LOP3.LUT R29, R41, 0xa0, R30, 0xfe, !PT ;  /* 0x000000a0291d7812 */ /* 0x000fc600078efe1e */
[C---:B------:R-:W-:Y:S01]  /*05c0*/  IMAD R27, R43.reuse, 0x1000, R42 ;  /* 0x000010002b1b7824 */ /* 0x040fe200078e022a */
[----:B------:R1:W4:Y:S01]  /*05d0*/  @P2 LDG.E.EL R8, desc[UR6][R2.64] ;  /* 0x0000000602082981 */ /* 0x000322000c2e1900 */
[----:B------:R-:W-:Y:S01]  /*05e0*/  IMAD R25, R43, 0x1000, R44 ;  /* 0x000010002b197824 */ /* 0x000fe200078e022c */
[----:B------:R-:W-:Y:S01]  /*05f0*/  ISETP.LT.AND P2, PT, R29, 0x100, !P0 ;  /* 0x000001001d00780c */ /* 0x000fe20004741270 */
[----:B------:R-:W-:Y:S01]  /*0600*/  IMAD.MOV.U32 R38, RZ, RZ, RZ ;  /* 0x000000ffff267224 */ /* 0x000fe200078e00ff */
[----:B------:R-:W-:Y:S01]  /*0610*/  CS2R R6, SRZ ;  /* 0x0000000000067805 */ /* 0x000fe2000001ff00 */
[----:B------:R-:W-:-:S04]  /*0620*/  IMAD.WIDE R26, R27, 0x4, R22 ;  /* 0x000000041b1a7825 */ /* 0x000fc800078e0216 */
[----:B0-----:R-:W-:Y:S01]  /*0630*/  IMAD.WIDE R4, R25, 0x4, R22 ;  /* 0x0000000419047825 */ /* 0x001fe200078e0216 */
[----:B------:R-:W4:Y:S03]  /*0640*/  @P1 LDG.E.EL R38, desc[UR6][R26.64] ;  /* 0x000000061a261981 */ /* 0x000f26000c2e1900 */
[C---:B-1----:R-:W-:Y:S01]  /*0650*/  IMAD R3, R29.reuse, 0x1000, R42 ;  /* 0x000010001d037824 */ /* 0x042fe200078e022a */
[----:B------:R0:W4:Y:S01]  /*0660*/  @P1 LDG.E.EL R7, desc[UR6][R4.64] ;  /* 0x0000000604071981 */ /* 0x000122000c2e1900 */
[----:B------:R-:W-:Y:S02]  /*0670*/  IMAD R25, R29, 0x1000, R44 ;  /* 0x000010001d197824 */ /* 0x000fe400078e022c */
[----:B------:R-:W-:-:S04]  /*0680*/  IMAD.WIDE R2, R3, 0x4, R22 ;  /* 0x0000000403027825 */ /* 0x000fc800078e0216 */
[----:B------:R-:W-:Y:S01]  /*0690*/  IMAD.WIDE R24, R25, 0x4, R22 ;  /* 0x0000000419187825 */ /* 0x000fe200078e0216 */
[----:B------:R1:W4:Y:S04]  /*06a0*/  @P2 LDG.E.EL R37, desc[UR6][R2.64] ;  /* 0x0000000602252981 */ /* 0x000328000c2e1900 */
[----:B------:R1:W4:Y:S01]  /*06b0*/  @P2 LDG.E.EL R6, desc[UR6][R24.64] ;  /* 0x0000000618062981 */ /* 0x000322000c2e1900 */
[--C-:B------:R-:W-:Y:S01]  /*06c0*/  IMAD R39, R43, 0x1000, R0.reuse ;  /* 0x000010002b277824 */ /* 0x100fe200078e0200 */
[----:B0-----:R-:W-:Y:S02]  /*06d0*/  CS2R R4, SRZ ;  /* 0x0000000000047805 */ /* 0x001fe4000001ff00 */
[----:B------:R-:W-:Y:S01]  /*06e0*/  LOP3.LUT R45, R41, 0xc0, R30, 0xfe, !PT ;  /* 0x000000c0292d7812 */ /* 0x000fe200078efe1e */
[----:B------:R-:W-:-:S02]  /*06f0*/  IMAD R0, R29, 0x1000, R0 ;  /* 0x000010001d007824 */ /* 0x000fc400078e0200 */
[----:B-1----:R-:W-:Y:S01]  /*0700*/  IMAD.WIDE R2, R39, 0x4, R22 ;  /* 0x0000000427027825 */ /* 0x002fe200078e0216 */
[----:B------:R-:W-:-:S03]  /*0710*/  ISETP.LT.AND P3, PT, R45, 0x100, !P0 ;  /* 0x000001002d00780c */ /* 0x000fc60004761270 */
[----:B------:R-:W-:Y:S01]  /*0720*/  IMAD.WIDE R24, R0, 0x4, R22 ;  /* 0x0000000400187825 */ /* 0x000fe200078e0216 */
[----:B------:R0:W4:Y:S03]  /*0730*/  @P1 LDG.E.EL R4, desc[UR6][R2.64] ;  /* 0x0000000602041981 */ /* 0x000126000c2e1900 */
[----:B------:R-:W-:Y:S01]  /*0740*/  IMAD R27, R45, 0x1000, R42 ;  /* 0x000010002d1b7824 */ /* 0x000fe200078e022a */
[----:B------:R-:W4:Y:S01]  /*0750*/  @P2 LDG.E.EL R5, desc[UR6][R24.64] ;  /* 0x0000000618052981 */ /* 0x000f22000c2e1900 */
[----:B------:R-:W-:Y:S02]  /*0760*/  IMAD.MOV.U32 R39, RZ, RZ, RZ ;  /* 0x000000ffff277224 */ /* 0x000fe400078e00ff */
[----:B------:R-:W-:-:S04]  /*0770*/  IMAD.WIDE R26, R27, 0x4, R22 ;  /* 0x000000041b1a7825 */ /* 0x000fc800078e0216 */
[----:B------:R-:W-:Y:S01]  /*0780*/  IMAD R43, R43, 0x1000, R34 ;  /* 0x000010002b2b7824 */ /* 0x000fe200078e0222 */
[----:B------:R1:W4:Y:S01]  /*0790*/  @P3 LDG.E.EL R39, desc[UR6][R26.64] ;  /* 0x000000061a273981 */ /* 0x000322000c2e1900 */
[----:B0-----:R-:W-:Y:S02]  /*07a0*/  CS2R R2, SRZ ;  /* 0x0000000000027805 */ /* 0x001fe4000001ff00 */
[----:B------:R-:W-:Y:S01]  /*07b0*/  LOP3.LUT R41, R41, 0xe0, R30, 0xfe, !PT ;  /* 0x000000e029297812 */ /* 0x000fe200078efe1e */
[----:B-1----:R-:W-:-:S03]  /*07c0*/  IMAD.WIDE R26, R43, 0x4, R22 ;  /* 0x000000042b1a7825 */ /* 0x002fc600078e0216 */
[C---:B------:R-:W-:Y:S02]  /*07d0*/  ISETP.LT.AND P0, PT, R41.reuse, 0x100, !P0 ;  /* 0x000001002900780c */ /* 0x040fe40004701270 */
[----:B------:R-:W4:Y:S01]  /*07e0*/  @P1 LDG.E.EL R3, desc[UR6][R26.64] ;  /* 0x000000061a031981 */ /* 0x000f22000c2e1900 */
[----:B------:R-:W-:Y:S02]  /*07f0*/  IMAD R0, R41, 0x1000, R42 ;  /* 0x0000100029007824 */ /* 0x000fe400078e022a */
[----:B------:R-:W-:Y:S02]  /*0800*/  IMAD R29, R29, 0x1000, R34 ;  /* 0x000010001d1d7824 */ /* 0x000fe400078e0222 */
[----:B------:R-:W-:Y:S02]  /*0810*/  IMAD.MOV.U32 R40, RZ, RZ, RZ ;  /* 0x000000ffff287224 */ /* 0x000fe400078e00ff */
[----:B------:R-:W-:-:S04]  /*0820*/  IMAD.WIDE R24, R0, 0x4, R22 ;  /* 0x0000000400187825 */ /* 0x000fc800078e0216 */
[----:B------:R-:W-:Y:S01]  /*0830*/  IMAD.WIDE R28, R29, 0x4, R22 ;  /* 0x000000041d1c7825 */ /* 0x000fe200078e0216 */
[----:B------:R0:W4:Y:S03]  /*0840*/  @P0 LDG.E.EL R40, desc[UR6][R24.64] ;  /* 0x0000000618280981 */ /* 0x000126000c2e1900 */
[----:B------:R-:W-:Y:S01]  /*0850*/  IMAD R43, R45, 0x1000, R44 ;  /* 0x000010002d2b7824 */ /* 0x000fe200078e022c */
[----:B------:R-:W4:Y:S01]  /*0860*/  @P2 LDG.E.EL R2, desc[UR6][R28.64] ;  /* 0x000000061c022981 */ /* 0x000f22000c2e1900 */
[----:B------:R-:W-:Y:S02]  /*0870*/  IMAD.MOV.U32 R0, RZ, RZ, RZ ;  /* 0x000000ffff007224 */ /* 0x000fe400078e00ff */
[----:B0-----:R-:W-:-:S05]  /*0880*/  IMAD.WIDE R24, R43, 0x4, R22 ;  /* 0x000000042b187825 */ /* 0x001fca00078e0216 */
[----:B------:R0:W4:Y:S02]  /*0890*/  @P3 LDG.E.EL R0, desc[UR6][R24.64] ;  /* 0x0000000618003981 */ /* 0x000124000c2e1900 */
[----:B0-----:R-:W-:Y:S02]  /*08a0*/  IMAD R25, R41, 0x1000, R44 ;  /* 0x0000100029197824 */ /* 0x001fe400078e022c */
[----:B------:R-:W-:Y:S02]  /*08b0*/  IMAD.MOV.U32 R44, RZ, RZ, RZ ;  /* 0x000000ffff2c7224 */ /* 0x000fe400078e00ff */
[----:B------:R-:W-:-:S04]  /*08c0*/  IMAD.WIDE R24, R25, 0x4, R22 ;  /* 0x0000000419187825 */ /* 0x000fc800078e0216 */
[----:B------:R-:W-:Y:S01]  /*08d0*/  VIADD R42, R42, 0x40 ;  /* 0x000000402a2a7836 */ /* 0x000fe20000000000 */
[----:B------:R-:W4:Y:S03]  /*08e0*/  @P0 LDG.E.EL R44, desc[UR6][R24.64] ;  /* 0x00000006182c0981 */ /* 0x000f26000c2e1900 */
[----:B------:R-:W-:Y:S02]  /*08f0*/  IMAD R27, R45, 0x1000, R42 ;  /* 0x000010002d1b7824 */ /* 0x000fe400078e022a */
[----:B------:R-:W-:Y:S02]  /*0900*/  IMAD.MOV.U32 R43, RZ, RZ, RZ ;  /* 0x000000ffff2b7224 */ /* 0x000fe400078e00ff */
[----:B------:R-:W-:-:S05]  /*0910*/  IMAD.WIDE R26, R27, 0x4, R22 ;  /* 0x000000041b1a7825 */ /* 0x000fca00078e0216 */
[----:B------:R0:W4:Y:S02]  /*0920*/  @P3 LDG.E.EL R43, desc[UR6][R26.64] ;  /* 0x000000061a2b3981 */ /* 0x000124000c2e1900 */
[----:B0-----:R-:W-:Y:S02]  /*0930*/  IMAD R27, R41, 0x1000, R42 ;  /* 0x00001000291b7824 */ /* 0x001fe400078e022a */
[----:B------:R-:W-:Y:S02]  /*0940*/  IMAD.MOV.U32 R42, RZ, RZ, RZ ;  /* 0x000000ffff2a7224 */ /* 0x000fe400078e00ff */
[----:B------:R-:W-:-:S05]  /*0950*/  IMAD.WIDE R26, R27, 0x4, R22 ;  /* 0x000000041b1a7825 */ /* 0x000fca00078e0216 */
[----:B------:R-:W4:Y:S01]  /*0960*/  @P0 LDG.E.EL R42, desc[UR6][R26.64] ;  /* 0x000000061a2a0981 */ /* 0x000f22000c2e1900 */
[----:B------:R-:W-:Y:S02]  /*0970*/  IMAD R29, R45, 0x1000, R34 ;  /* 0x000010002d1d7824 */ /* 0x000fe400078e0222 */
[----:B------:R-:W-:Y:S02]  /*0980*/  IMAD.MOV.U32 R45, RZ, RZ, RZ ;  /* 0x000000ffff2d7224 */ /* 0x000fe400078e00ff */
[----:B------:R-:W-:-:S05]  /*0990*/  IMAD.WIDE R28, R29, 0x4, R22 ;  /* 0x000000041d1c7825 */ /* 0x000fca00078e0216 */
[----:B------:R0:W4:Y:S01]  /*09a0*/  @P3 LDG.E.EL R45, desc[UR6][R28.64] ;  /* 0x000000061c2d3981 */ /* 0x000122000c2e1900 */
[----:B------:R-:W-:-:S04]  /*09b0*/  IMAD R41, R41, 0x1000, R34 ;  /* 0x0000100029297824 */ /* 0x000fc800078e0222 */
[----:B------:R-:W-:-:S04]  /*09c0*/  IMAD.WIDE R22, R41, 0x4, R22 ;  /* 0x0000000429167825 */ /* 0x000fc800078e0216 */
[----:B0-----:R-:W-:-:S06]  /*09d0*/  IMAD.MOV.U32 R29, RZ, RZ, RZ ;  /* 0x000000ffff1d7224 */ /* 0x001fcc00078e00ff */
[----:B------:R0:W4:Y:S01]  /*09e0*/  @P0 LDG.E.EL R29, desc[UR6][R22.64] ;  /* 0x00000006161d0981 */ /* 0x000122000c2e1900 */
[C---:B--2---:R-:W-:Y:S02]  /*09f0*/  FSETP.GT.AND P4, PT, R19.reuse, R32, PT ;  /* 0x000000201300720b */ /* 0x044fe40003f84000 */
[----:B------:R-:W-:Y:S02]  /*0a00*/  FSETP.NAN.AND P1, PT, R19, R19, PT ;  /* 0x000000131300720b */ /* 0x000fe40003f28000 */
[----:B---3--:R-:W-:-:S09]  /*0a10*/  FSETP.GT.AND P0, PT, R18, R33, PT ;  /* 0x000000211200720b */ /* 0x008fd20003f04000 */
[----:B------:R-:W-:Y:S02]  /*0a20*/  @!P4 FSEL R19, R19, R32, P1 ;  /* 0x000000201313c208 */ /* 0x000fe40000800000 */
[C---:B------:R-:W-:Y:S02]  /*0a30*/  FSETP.NAN.AND P1, PT, R18.reuse, R18, PT ;  /* 0x000000121200720b */ /* 0x040fe40003f28000 */
[----:B-----5:R-:W-:Y:S02]  /*0a40*/  FSETP.GEU.AND P3, PT, R19, R16, PT ;  /* 0x000000101300720b */ /* 0x020fe40003f6e000 */
[----:B------:R-:W-:-:S04]  /*0a50*/  @!P0 FSEL R18, R18, R33, P1 ;  /* 0x0000002112128208 */ /* 0x000fc80000800000 */
[----:B------:R-:W-:Y:S02]  /*0a60*/  FSETP.GEU.AND P2, PT, R18, R17, PT ;  /* 0x000000111200720b */ /* 0x000fe40003f4e000 */
[----:B------:R-:W-:Y:S02]  /*0a70*/  FSETP.NAN.AND P1, PT, R16, R16, PT ;  /* 0x000000101000720b */ /* 0x000fe40003f28000 */
[----:B0-----:R-:W-:-:S03]  /*0a80*/  P2R R23, PR, RZ, 0x8 ;  /* 0x00000008ff177803 */ /* 0x001fc60000000000 */
[----:B------:R-:W-:Y:S02]  /*0a90*/  @P3 FSEL R16, R16, R19, P1 ;  /* 0x0000001310103208 */ /* 0x000fe40000800000 */
[C---:B------:R-:W-:Y:S02]  /*0aa0*/  FSETP.NAN.AND P1, PT, R17.reuse, R17, PT ;  /* 0x000000111100720b */ /* 0x040fe40003f28000 */
[----:B----4-:R-:W-:Y:S02]  /*0ab0*/  FSETP.GEU.AND P3, PT, R16, R15, PT ;  /* 0x0000000f1000720b */ /* 0x010fe40003f6e000 */
[----:B------:R-:W-:Y:S02]  /*0ac0*/  @P2 FSEL R17, R17, R18, P1 ;  /* 0x0000001211112208 */ /* 0x000fe40000800000 */
[----:B------:R-:W-:Y:S02]  /*0ad0*/  P2R R19, PR, RZ, 0x4 ;  /* 0x00000004ff137803 */ /* 0x000fe40000000000 */
[----:B------:R-:W-:-:S02]  /*0ae0*/  FSETP.GEU.AND P2, PT, R17, R14, PT ;  /* 0x0000000e1100720b */ /* 0x000fc40003f4e000 */
[----:B------:R-:W-:-:S05]  /*0af0*/  FSETP.NAN.AND P1, PT, R15, R15, PT ;  /* 0x0000000f0f00720b */ /* 0x000fca0003f28000 */
[----:B------:R-:W-:Y:S02]  /*0b00*/  @P3 SEL R15, R15, R16, P1 ;  /* 0x000000100f0f3207 */ /* 0x000fe40000800000 */
[C---:B------:R-:W-:Y:S02]  /*0b10*/  FSETP.NAN.AND P1, PT, R14.reuse, R14, PT ;  /* 0x0000000e0e00720b */ /* 0x040fe40003f28000 */
[----:B------:R-:W-:Y:S02]  /*0b20*/  P2R R16, PR, RZ, 0x4 ;  /* 0x00000004ff107803 */ /* 0x000fe40000000000 */
[----:B------:R-:W-:Y:S02]  /*0b30*/  @P2 SEL R14, R14, R17, P1 ;  /* 0x000000110e0e2207 */ /* 0x000fe40000800000 */
[C---:B------:R-:W-:Y:S02]  /*0b40*/  FSETP.GT.AND P2, PT, R13.reuse, R36, PT ;  /* 0x000000240d00720b */ /* 0x040fe40003f44000 */
[----:B------:R-:W-:-:S02]  /*0b50*/  FSETP.NAN.AND P1, PT, R13, R13, PT ;  /* 0x0000000d0d00720b */ /* 0x000fc40003f28000 */
[----:B------:R-:W-:-:S09]  /*0b60*/  P2R R17, PR, RZ, 0x4 ;  /* 0x00000004ff117803 */ /* 0x000fd20000000000 */
[----:B------:R-:W-:Y:S02]  /*0b70*/  @!P2 FSEL R13, R13, R36, P1 ;  /* 0x000000240d0da208 */ /* 0x000fe40000800000 */
[C---:B------:R-:W-:Y:S02]  /*0b80*/  FSETP.GT.AND P2, PT, R12.reuse, R35, PT ;  /* 0x000000230c00720b */ /* 0x040fe40003f44000 */
[----:B------:R-:W-:Y:S02]  /*0b90*/  FSETP.NAN.AND P1, PT, R12, R12, PT ;  /* 0x0000000c0c00720b */ /* 0x000fe40003f28000 */
[----:B------:R-:W-:-:S09]  /*0ba0*/  P2R R24, PR, RZ, 0x4 ;  /* 0x00000004ff187803 */ /* 0x000fd20000000000 */
[----:B------:R-:W-:Y:S02]  /*0bb0*/  @!P2 FSEL R12, R12, R35, P1 ;  /* 0x000000230c0ca208 */ /* 0x000fe40000800000 */
[-C--:B------:R-:W-:Y:S02]  /*0bc0*/  FSETP.GEU.AND P2, PT, R13, R10.reuse, PT ;  /* 0x0000000a0d00720b */ /* 0x080fe40003f4e000 */
[----:B------:R-:W-:Y:S02]  /*0bd0*/  FSETP.NAN.AND P1, PT, R10, R10, PT ;  /* 0x0000000a0a00720b */ /* 0x000fe40003f28000 */
[----:B------:R-:W-:-:S09]  /*0be0*/  P2R R25, PR, RZ, 0x4 ;  /* 0x00000004ff197803 */ /* 0x000fd20000000000 */
[----:B------:R-:W-:Y:S02]  /*0bf0*/  @P2 FSEL R10, R10, R13, P1 ;  /* 0x0000000d0a0a2208 */ /* 0x000fe40000800000 */
[-C--:B------:R-:W-:Y:S02]  /*0c00*/  FSETP.GEU.AND P2, PT, R12, R11.reuse, PT ;  /* 0x0000000b0c00720b */ /* 0x080fe40003f4e000 */
[----:B------:R-:W-:Y:S02]  /*0c10*/  FSETP.NAN.AND P1, PT, R11, R11, PT ;  /* 0x0000000b0b00720b */ /* 0x000fe40003f28000 */
[----:B------:R-:W-:-:S09]  /*0c20*/  P2R R26, PR, RZ, 0x4 ;  /* 0x00000004ff1a7803 */ /* 0x000fd20000000000 */
[----:B------:R-:W-:Y:S02]  /*0c30*/  @P2 FSEL R11, R11, R12, P1 ;  /* 0x0000000c0b0b2208 */ /* 0x000fe40000800000 */
[-C--:B------:R-:W-:Y:S02]  /*0c40*/  FSETP.GEU.AND P1, PT, R10, R9.reuse, PT ;  /* 0x000000090a00720b */ /* 0x080fe40003f2e000 */
[----:B------:R-:W-:Y:S02]  /*0c50*/  FSETP.NAN.AND P2, PT, R9, R9, PT ;  /* 0x000000090900720b */ /* 0x000fe40003f48000 */
[----:B------:R-:W-:Y:S02]  /*0c60*/  P2R R22, PR, RZ, 0x10 ;  /* 0x00000010ff167803 */ /* 0x000fe40000000000 */
[----:B------:R-:W-:-:S07]  /*0c70*/  FSETP.GT.AND P4, PT, R7, R38, PT ;  /* 0x000000260700720b */ /* 0x000fce0003f84000 */
[----:B------:R-:W-:Y:S02]  /*0c80*/  @P1 SEL R9, R9, R10, P2 ;  /* 0x0000000a09091207 */ /* 0x000fe40001000000 */
[-C--:B------:R-:W-:Y:S02]  /*0c90*/  FSETP.GEU.AND P2, PT, R11, R8.reuse, PT ;  /* 0x000000080b00720b */ /* 0x080fe40003f4e000 */
[----:B------:R-:W-:Y:S02]  /*0ca0*/  P2R R18, PR, RZ, 0x8 ;  /* 0x00000008ff127803 */ /* 0x000fe40000000000 */
[----:B------:R-:W-:Y:S02]  /*0cb0*/  P2R R10, PR, RZ, 0x2 ;  /* 0x00000002ff0a7803 */ /* 0x000fe40000000000 */
[----:B------:R-:W-:Y:S02]  /*0cc0*/  FSETP.NAN.AND P3, PT, R8, R8, PT ;  /* 0x000000080800720b */ /* 0x000fe40003f68000 */
[----:B------:R-:W-:-:S05]  /*0cd0*/  FSETP.GT.AND P1, PT, R6, R37, PT ;  /* 0x000000250600720b */ /* 0x000fca0003f24000 */
[----:B------:R-:W-:Y:S02]  /*0ce0*/  @P2 SEL R8, R8, R11, P3 ;  /* 0x0000000b08082207 */ /* 0x000fe40001800000 */
[----:B------:R-:W-:-:S04]  /*0cf0*/  FSETP.NAN.AND P3, PT, R7, R7, PT ;  /* 0x000000070700720b */ /* 0x000fc80003f68000 */
[----:B------:R-:W-:Y:S02]  /*0d00*/  @!P4 FSEL R7, R7, R38, P3 ;  /* 0x000000260707c208 */ /* 0x000fe40001800000 */
[C---:B------:R-:W-:Y:S02]  /*0d10*/  FSETP.NAN.AND P3, PT, R6.reuse, R6, PT ;  /* 0x000000060600720b */ /* 0x040fe40003f68000 */
[----:B------:R-:W-:Y:S02]  /*0d20*/  P2R R32, PR, RZ, 0x2 ;  /* 0x00000002ff207803 */ /* 0x000fe40000000000 */
[----:B------:R-:W-:Y:S02]  /*0d30*/  @!P1 FSEL R6, R6, R37, P3 ;  /* 0x0000002506069208 */ /* 0x000fe40001800000 */
[----:B------:R-:W-:Y:S02]  /*0d40*/  FSETP.GEU.AND P1, PT, R7, R4, PT ;  /* 0x000000040700720b */ /* 0x000fe40003f2e000 */
[----:B------:R-:W-:-:S02]  /*0d50*/  P2R R12, PR, RZ, 0x4 ;  /* 0x00000004ff0c7803 */ /* 0x000fc40000000000 */
[----:B------:R-:W-:Y:S02]  /*0d60*/  FSETP.GEU.AND P2, PT, R6, R5, PT ;  /* 0x000000050600720b */ /* 0x000fe40003f4e000 */
[----:B------:R-:W-:-:S07]  /*0d70*/  FSETP.NAN.AND P3, PT, R4, R4, PT ;  /* 0x000000040400720b */ /* 0x000fce0003f68000 */
[----:B------:R-:W-:Y:S02]  /*0d80*/  @P1 FSEL R4, R4, R7, P3 ;  /* 0x0000000704041208 */ /* 0x000fe40001800000 */
[----:B------:R-:W-:-:S04]  /*0d90*/  FSETP.NAN.AND P3, PT, R5, R5, PT ;  /* 0x000000050500720b */ /* 0x000fc80003f68000 */
[----:B------:R-:W-:Y:S02]  /*0da0*/  @P2 FSEL R5, R5, R6, P3 ;  /* 0x0000000605052208 */ /* 0x000fe40001800000 */
[-C--:B------:R-:W-:Y:S02]  /*0db0*/  FSETP.GEU.AND P3, PT, R4, R3.reuse, PT ;  /* 0x000000030400720b */ /* 0x080fe40003f6e000 */
[----:B------:R-:W-:Y:S02]  /*0dc0*/  P2R R11, PR, RZ, 0x10 ;  /* 0x00000010ff0b7803 */ /* 0x000fe40000000000 */
[----:B------:R-:W-:Y:S02]  /*0dd0*/  FSETP.NAN.AND P4, PT, R3, R3, PT ;  /* 0x000000030300720b */ /* 0x000fe40003f88000 */
[----:B------:R-:W-:-:S07]  /*0de0*/  P2R R7, PR, RZ, 0x4 ;  /* 0x00000004ff077803 */ /* 0x000fce0000000000 */
[----:B------:R-:W-:Y:S02]  /*0df0*/  @P3 SEL R3, R3, R4, P4 ;  /* 0x0000000403033207 */ /* 0x000fe40002000000 */
[-C--:B------:R-:W-:Y:S02]  /*0e00*/  FSETP.GEU.AND P4, PT, R5, R2.reuse, PT ;  /* 0x000000020500720b */ /* 0x080fe40003f8e000 */
[----:B------:R-:W-:Y:S02]  /*0e10*/  FSETP.GT.AND P2, PT, R0, R39, PT ;  /* 0x000000270000720b */ /* 0x000fe40003f44000 */
[----:B------:R-:W-:Y:S02]  /*0e20*/  FSETP.NAN.AND P5, PT, R2, R2, PT ;  /* 0x000000020200720b */ /* 0x000fe40003fa8000 */
[----:B------:R-:W-:-:S07]  /*0e30*/  P2R R4, PR, RZ, 0x4 ;  /* 0x00000004ff047803 */ /* 0x000fce0000000000 */
[----:B------:R-:W-:Y:S02]  /*0e40*/  @P4 SEL R2, R2, R5, P5 ;  /* 0x0000000502024207 */ /* 0x000fe40002800000 */
[----:B------:R-:W-:-:S04]  /*0e50*/  FSETP.NAN.AND P5, PT, R0, R0, PT ;  /* 0x000000000000720b */ /* 0x000fc80003fa8000 */
        /* <DEDUP_REMOVED lines=10> */
[----:B------:R-:W-:-:S11]  /*0f00*/  FSETP.NAN.AND P5, PT, R42, R42, PT ;  /* 0x0000002a2a00720b */ /* 0x000fd60003fa8000 */
[----:B------:R-:W-:Y:S02]  /*0f10*/  @P2 FSEL R42, R42, R44, P5 ;  /* 0x0000002c2a2a2208 */ /* 0x000fe40002800000 */
[-C--:B------:R-:W-:Y:S02]  /*0f20*/  FSETP.GEU.AND P5, PT, R43, R45.reuse, PT ;  /* 0x0000002d2b00720b */ /* 0x080fe40003fae000 */
[----:B------:R-:W-:Y:S02]  /*0f30*/  FSETP.NAN.AND P6, PT, R45, R45, PT ;  /* 0x0000002d2d00720b */ /* 0x000fe40003fc8000 */
[----:B------:R-:W-:-:S09]  /*0f40*/  P2R R34, PR, RZ, 0x2 ;  /* 0x00000002ff227803 */ /* 0x000fd20000000000 */
[----:B------:R-:W-:Y:S02]  /*0f50*/  @P5 SEL R45, R45, R43, P6 ;  /* 0x0000002b2d2d5207 */ /* 0x000fe40003000000 */
[-C--:B------:R-:W-:Y:S02]  /*0f60*/  FSETP.GEU.AND P6, PT, R42, R29.reuse, PT ;  /* 0x0000001d2a00720b */ /* 0x080fe40003fce000 */
[----:B------:R-:W-:Y:S02]  /*0f70*/  ISETP.NE.AND P1, PT, R22, RZ, PT ;  /* 0x000000ff1600720c */ /* 0x000fe40003f25270 */
[----:B------:R-:W-:Y:S02]  /*0f80*/  P2R R28, PR, RZ, 0x4 ;  /* 0x00000004ff1c7803 */ /* 0x000fe40000000000 */
[----:B------:R-:W-:Y:S02]  /*0f90*/  FSETP.NAN.AND P2, PT, R29, R29, PT ;  /* 0x0000001d1d00720b */ /* 0x000fe40003f48000 */
[----:B------:R-:W-:-:S02]  /*0fa0*/  SEL R0, RZ, 0x1, !P1 ;  /* 0x00000001ff007807 */ /* 0x000fc40004800000 */
[----:B------:R-:W-:Y:S02]  /*0fb0*/  ISETP.NE.AND P1, PT, R16, RZ, PT ;  /* 0x000000ff1000720c */ /* 0x000fe40003f25270 */
[----:B------:R-:W-:Y:S01]  /*0fc0*/  P2R R35, PR, RZ, 0x40 ;  /* 0x00000040ff237803 */ /* 0x000fe20000000000 */
[----:B------:R-:W0:Y:S01]  /*0fd0*/  S2R R16, SR_TID.X ;  /* 0x0000000000107919 */ /* 0x000e220000002100 */
[----:B------:R-:W-:Y:S02]  /*0fe0*/  @P6 SEL R29, R29, R42, P2 ;  /* 0x0000002a1d1d6207 */ /* 0x000fe40001000000 */
[----:B------:R-:W-:-:S04]  /*0ff0*/  ISETP.NE.AND P6, PT, R25, RZ, PT ;  /* 0x000000ff1900720c */ /* 0x000fc80003fc5270 */
[----:B------:R-:W-:Y:S02]  /*1000*/  P2R R25, PR, RZ, 0x40 ;  /* 0x00000040ff197803 */ /* 0x000fe40000000000 */
[----:B------:R-:W-:Y:S01]  /*1010*/  ISETP.NE.AND P6, PT, R19, RZ, PT ;  /* 0x000000ff1300720c */ /* 0x000fe20003fc5270 */
[----:B------:R-:W1:Y:S03]  /*1020*/  S2UR UR5, SR_CgaCtaId ;  /* 0x00000000000579c3 */ /* 0x000e660000008800 */
[----:B------:R-:W-:Y:S02]  /*1030*/  P2R R19, PR, RZ, 0x40 ;  /* 0x00000040ff137803 */ /* 0x000fe40000000000 */
[----:B------:R-:W-:-:S04]  /*1040*/  ISETP.NE.AND P6, PT, R23, RZ, PT ;  /* 0x000000ff1700720c */ /* 0x000fc80003fc5270 */
[----:B------:R-:W-:Y:S02]  /*1050*/  P2R R23, PR, RZ, 0x40 ;  /* 0x00000040ff177803 */ /* 0x000fe40000000000 */
[----:B------:R-:W-:-:S04]  /*1060*/  ISETP.NE.AND P6, PT, R5, RZ, PT ;  /* 0x000000ff0500720c */ /* 0x000fc80003fc5270 */
[----:B------:R-:W-:Y:S02]  /*1070*/  P2R R36, PR, RZ, 0x40 ;  /* 0x00000040ff247803 */ /* 0x000fe40000000000 */
[----:B------:R-:W-:-:S04]  /*1080*/  ISETP.NE.AND P6, PT, R4, RZ, PT ;  /* 0x000000ff0400720c */ /* 0x000fc80003fc5270 */
[----:B------:R-:W-:Y:S02]  /*1090*/  P2R R37, PR, RZ, 0x40 ;  /* 0x00000040ff257803 */ /* 0x000fe40000000000 */
[----:B------:R-:W-:Y:S01]  /*10a0*/  ISETP.NE.AND P6, PT, R32, RZ, PT ;  /* 0x000000ff2000720c */ /* 0x000fe20003fc5270 */
[----:B------:R-:W-:-:S03]  /*10b0*/  UMOV UR4, 0x400 ;  /* 0x0000040000047882 */ /* 0x000fc60000000000 */
[----:B------:R-:W-:Y:S02]  /*10c0*/  P2R R32, PR, RZ, 0x40 ;  /* 0x00000040ff207803 */ /* 0x000fe40000000000 */
[----:B------:R-:W-:Y:S01]  /*10d0*/  ISETP.NE.AND P6, PT, R11, RZ, PT ;  /* 0x000000ff0b00720c */ /* 0x000fe20003fc5270 */
[----:B0-----:R-:W-:Y:S01]  /*10e0*/  IMAD.SHL.U32 R11, R16, 0x100, RZ ;  /* 0x00000100100b7824 */ /* 0x001fe200078e00ff */
[----:B-1----:R-:W-:-:S04]  /*10f0*/  UPRMT UR4, UR5, 0x654, UR4 ;  /* 0x0000065405047896 */ /* 0x002fc80008000004 */
[----:B------:R-:W-:-:S04]  /*1100*/  LOP3.LUT R11, R11, 0x300, RZ, 0xc0, !PT ;  /* 0x000003000b0b7812 */ /* 0x000fc800078ec0ff */
[----:B------:R-:W-:Y:S02]  /*1110*/  LEA.HI R5, R11, UR4, RZ, 0x1c ;  /* 0x000000040b057c11 */ /* 0x000fe4000f8fe0ff */
[----:B------:R-:W-:-:S05]  /*1120*/  LOP3.LUT R30, R30, R11, RZ, 0xfc, !PT ;  /* 0x0000000b1e1e7212 */ /* 0x000fca00078efcff */
[----:B------:R-:W-:Y:S01]  /*1130*/  IMAD R40, R30, 0x4, R5 ;  /* 0x000000041e287824 */ /* 0x000fe200078e0205 */
[----:B------:R-:W-:-:S04]  /*1140*/  P2R R33, PR, RZ, 0x20 ;  /* 0x00000020ff217803 */ /* 0x000fc80000000000 */
[----:B------:R-:W-:Y:S04]  /*1150*/  STS [R40], R15 ;  /* 0x0000000f28007388 */ /* 0x000fe80000000800 */
[----:B------:R-:W-:Y:S04]  /*1160*/  STS [R40+0x80], R14 ;  /* 0x0000800e28007388 */ /* 0x000fe80000000800 */
[----:B------:R-:W-:Y:S04]  /*1170*/  STS [R40+0x100], R9 ;  /* 0x0001000928007388 */ /* 0x000fe80000000800 */
[----:B------:R0:W-:Y:S04]  /*1180*/  STS [R40+0x180], R8 ;  /* 0x0001800828007388 */ /* 0x0001e80000000800 */
[----:B------:R1:W-:Y:S04]  /*1190*/  STS [R40+0x200], R3 ;  /* 0x0002000328007388 */ /* 0x0003e80000000800 */
[----:B------:R2:W-:Y:S04]  /*11a0*/  STS [R40+0x280], R2 ;  /* 0x0002800228007388 */ /* 0x0005e80000000800 */
[----:B------:R-:W-:Y:S04]  /*11b0*/  STS [R40+0x300], R45 ;  /* 0x0003002d28007388 */ /* 0x000fe80000000800 */
[----:B------:R-:W-:Y:S01]  /*11c0*/  STS [R40+0x380], R29 ;  /* 0x0003801d28007388 */ /* 0x000fe20000000800 */
[----:B------:R-:W-:Y:S01]  /*11d0*/  ISETP.NE.AND P5, PT, R26, RZ, PT ;  /* 0x000000ff1a00720c */ /* 0x000fe20003fa5270 */
[----:B------:R-:W-:Y:S01]  /*11e0*/  IMAD.SHL.U32 R26, R20, 0x4, RZ ;  /* 0x00000004141a7824 */ /* 0x000fe200078e00ff */
[----:B------:R-:W-:Y:S01]  /*11f0*/  SHF.R.U32.HI R16, RZ, 0x2, R16 ;  /* 0x00000002ff107819 */ /* 0x000fe20000011610 */
[----:B0-----:R-:W0:Y:S01]  /*1200*/  LDC.64 R8, c[0x0][0x218] ;  /* 0x00008600ff087b82 */ /* 0x001e220000000a00 */
[----:B------:R-:W-:-:S07]  /*1210*/  P2R R22, PR, RZ, 0x10 ;  /* 0x00000010ff167803 */ /* 0x000fce0000000000 */
[----:B------:R-:W-:Y:S01]  /*1220*/  BAR.SYNC.DEFER_BLOCKING 0x0 ;  /* 0x0000000000007b1d */ /* 0x000fe20000010000 */
[----:B------:R-:W-:Y:S02]  /*1230*/  ISETP.NE.AND P4, PT, R34, RZ, PT ;  /* 0x000000ff2200720c */ /* 0x000fe40003f85270 */
[----:B------:R-:W-:Y:S02]  /*1240*/  LOP3.LUT R4, R16, 0x10, RZ, 0xc0, !PT ;  /* 0x0000001010047812 */ /* 0x000fe400078ec0ff */
[C---:B------:R-:W-:Y:S02]  /*1250*/  LOP3.LUT R34, R26.reuse, 0xfc, RZ, 0xc0, !PT ;  /* 0x000000fc1a227812 */ /* 0x040fe400078ec0ff */
[----:B------:R-:W-:Y:S01]  /*1260*/  LOP3.LUT R26, R26, 0x1fc, RZ, 0xc0, !PT ;  /* 0x000001fc1a1a7812 */ /* 0x000fe200078ec0ff */
[----:B------:R-:W-:Y:S01]  /*1270*/  VIADD R5, R4, UR4 ;  /* 0x0000000404057c36 */ /* 0x000fe20008000000 */
[----:B------:R-:W-:Y:S02]  /*1280*/  PRMT R34, R34, 0x6540, R21 ;  /* 0x0000654022227816 */ /* 0x000fe40000000015 */
[----:B------:R-:W-:Y:S01]  /*1290*/  P2R R13, PR, RZ, 0x8 ;  /* 0x00000008ff0d7803 */ /* 0x000fe20000000000 */
[----:B------:R-:W-:Y:S01]  /*12a0*/  IMAD R5, R26, 0x4, R5 ;  /* 0x000000041a057824 */ /* 0x000fe200078e0205 */
[----:B------:R-:W-:-:S02]  /*12b0*/  ISETP.NE.AND P3, PT, R7, RZ, PT ;  /* 0x000000ff0700720c */ /* 0x000fc40003f65270 */
[----:B------:R-:W-:-:S04]  /*12c0*/  SHF.R.S32.HI R7, RZ, 0x1f, R34 ;  /* 0x0000001fff077819 */ /* 0x000fc80000011422 */
[----:B------:R-:W-:Y:S02]  /*12d0*/  LEA.HI R14, R7, R34, RZ, 0x6 ;  /* 0x00000022070e7211 */ /* 0x000fe400078f30ff */
[----:B------:R-:W3:Y:S01]  /*12e0*/  LDS.128 R4, [R5] ;  /* 0x0000000005047984 */ /* 0x000ee20000000c00 */
[----:B------:R-:W-:Y:S02]  /*12f0*/  SHF.R.U32.HI R15, RZ, 0x6, R20 ;  /* 0x00000006ff0f7819 */ /* 0x000fe40000011614 */
[----:B-1----:R-:W-:Y:S01]  /*1300*/  IMAD.SHL.U32 R3, R14, 0x400, RZ ;  /* 0x000004000e037824 */ /* 0x002fe200078e00ff */
[----:B------:R-:W-:Y:S02]  /*1310*/  P2R R38, PR, RZ, 0x40 ;  /* 0x00000040ff267803 */ /* 0x000fe40000000000 */
[----:B------:R-:W-:Y:S02]  /*1320*/  ISETP.NE.AND P6, PT, R24, RZ, PT ;  /* 0x000000ff1800720c */ /* 0x000fe40003fc5270 */
[----:B--2---:R-:W-:-:S02]  /*1330*/  SGXT.U32 R2, R15, 0x1 ;  /* 0x000000010f02781a */ /* 0x004fc40000000000 */
[----:B------:R-:W-:Y:S02]  /*1340*/  P2R R24, PR, RZ, 0x40 ;  /* 0x00000040ff187803 */ /* 0x000fe40000000000 */
[----:B------:R-:W-:Y:S02]  /*1350*/  ISETP.NE.AND P2, PT, R18, RZ, PT ;  /* 0x000000ff1200720c */ /* 0x000fe40003f45270 */
[----:B------:R-:W-:Y:S02]  /*1360*/  ISETP.NE.AND P6, PT, R17, RZ, PT ;  /* 0x000000ff1100720c */ /* 0x000fe40003fc5270 */
[----:B------:R-:W-:Y:S02]  /*1370*/  SEL R18, RZ, 0x1, !P0 ;  /* 0x00000001ff127807 */ /* 0x000fe40004000000 */
[----:B------:R-:W-:Y:S02]  /*1380*/  LOP3.LUT R14, R14, 0xffffffc0, RZ, 0xc0, !PT ;  /* 0xffffffc00e0e7812 */ /* 0x000fe400078ec0ff */
[----:B------:R-:W-:-:S02]  /*1390*/  LOP3.LUT R3, R3, 0xffff0000, RZ, 0xc0, !PT ;  /* 0xffff000003037812 */ /* 0x000fc400078ec0ff */
[----:B------:R-:W-:Y:S02]  /*13a0*/  LOP3.LUT R15, R31, R2, RZ, 0xfc, !PT ;  /* 0x000000021f0f7212 */ /* 0x000fe400078efcff */
[----:B------:R-:W-:Y:S02]  /*13b0*/  ISETP.GE.AND P0, PT, R34, 0x100, PT ;  /* 0x000001002200780c */ /* 0x000fe40003f06270 */
[----:B------:R-:W-:Y:S02]  /*13c0*/  P2R R17, PR, RZ, 0x40 ;  /* 0x00000040ff117803 */ /* 0x000fe40000000000 */
[----:B------:R-:W-:Y:S02]  /*13d0*/  IADD3 R14, R3, R34, -R14 ;  /* 0x00000022030e7210 */ /* 0x000fe40007ffe80e */
[----:B------:R-:W-:-:S03]  /*13e0*/  ISETP.LT.AND P6, PT, R15, 0x400, !P0 ;  /* 0x000004000f00780c */ /* 0x000fc600047c1270 */
[----:B------:R-:W-:-:S04]  /*13f0*/  IMAD R3, R15, 0x40, R14 ;  /* 0x000000400f037824 */ /* 0x000fc800078e020e */
[----:B0-----:R-:W-:-:S06]  /*1400*/  IMAD.WIDE R2, R3, 0x4, R8 ;  /* 0x0000000403027825 */ /* 0x001fcc00078e0208 */
[----:B---3--:R0:W-:Y:S02]  /*1410*/  @P6 STG.E.128 desc[UR6][R2.64], R4 ;  /* 0x0000000402006986 */ /* 0x0081e4000c101d06 */
[----:B0-----:R-:W-:-:S04]  /*1420*/  LOP3.LUT R4, R26, 0x200, RZ, 0xfc, !PT ;  /* 0x000002001a047812 */ /* 0x001fc800078efcff */
[----:B------:R-:W-:-:S04]  /*1430*/  SHF.R.U32.HI R4, RZ, 0x4, R4 ;  /* 0x00000004ff047819 */ /* 0x000fc80000011604 */
[----:B------:R-:W-:-:S05]  /*1440*/  LOP3.LUT R4, R4, 0x30, RZ, 0xc0, !PT ;  /* 0x0000003004047812 */ /* 0x000fca00078ec0ff */
[----:B------:R-:W-:Y:S01]  /*1450*/  VIADD R5, R4, UR4 ;  /* 0x0000000404057c36 */ /* 0x000fe20008000000 */
[----:B------:R-:W-:-:S03]  /*1460*/  ISETP.NE.AND P6, PT, R17, RZ, PT ;  /* 0x000000ff1100720c */ /* 0x000fc60003fc5270 */
[----:B------:R-:W-:Y:S01]  /*1470*/  IMAD R5, R26, 0x4, R5 ;  /* 0x000000041a057824 */ /* 0x000fe200078e0205 */
[----:B------:R-:W-:Y:S02]  /*1480*/  SEL R29, RZ, 0x1, !P6 ;  /* 0x00000001ff1d7807 */ /* 0x000fe40007000000 */
[----:B------:R-:W-:-:S03]  /*1490*/  ISETP.NE.AND P6, PT, R24, RZ, PT ;  /* 0x000000ff1800720c */ /* 0x000fc60003fc5270 */
[----:B------:R-:W0:Y:S01]  /*14a0*/  LDS.128 R4, [R5+0x800] ;  /* 0x0008000005047984 */ /* 0x000e220000000c00 */
[----:B------:R-:W-:Y:S02]  /*14b0*/  SEL R34, RZ, 0x1, !P6 ;  /* 0x00000001ff227807 */ /* 0x000fe40007000000 */
[----:B------:R-:W-:-:S04]  /*14c0*/  ISETP.NE.AND P6, PT, R38, RZ, PT ;  /* 0x000000ff2600720c */ /* 0x000fc80003fc5270 */
[----:B------:R-:W-:Y:S02]  /*14d0*/  SEL R38, RZ, 0x1, !P6 ;  /* 0x00000001ff267807 */ /* 0x000fe40007000000 */
[----:B------:R-:W-:-:S04]  /*14e0*/  ISETP.NE.AND P6, PT, R32, RZ, PT ;  /* 0x000000ff2000720c */ /* 0x000fc80003fc5270 */
[----:B------:R-:W-:Y:S02]  /*14f0*/  SEL R32, RZ, 0x1, !P6 ;  /* 0x00000001ff207807 */ /* 0x000fe40007000000 */
[----:B------:R-:W-:-:S04]  /*1500*/  ISETP.NE.AND P6, PT, R37, RZ, PT ;  /* 0x000000ff2500720c */ /* 0x000fc80003fc5270 */
[----:B------:R-:W-:Y:S02]  /*1510*/  SEL R17, RZ, 0x1, !P6 ;  /* 0x00000001ff117807 */ /* 0x000fe40007000000 */
[----:B------:R-:W-:Y:S02]  /*1520*/  ISETP.NE.AND P6, PT, R36, RZ, PT ;  /* 0x000000ff2400720c */ /* 0x000fe40003fc5270 */
[----:B------:R-:W-:Y:S02]  /*1530*/  LOP3.LUT R15, R15, 0x2, RZ, 0xfc, !PT ;  /* 0x000000020f0f7812 */ /* 0x000fe400078efcff */
[----:B------:R-:W-:Y:S02]  /*1540*/  SEL R24, RZ, 0x1, !P6 ;  /* 0x00000001ff187807 */ /* 0x000fe40007000000 */
[----:B------:R-:W-:Y:S02]  /*1550*/  ISETP.NE.AND P6, PT, R23, RZ, PT ;  /* 0x000000ff1700720c */ /* 0x000fe40003fc5270 */
[----:B------:R-:W-:-:S02]  /*1560*/  ISETP.LT.AND P0, PT, R15, 0x400, !P0 ;  /* 0x000004000f00780c */ /* 0x000fc40004701270 */
[----:B------:R-:W-:Y:S02]  /*1570*/  SEL R23, R0, 0x2, P6 ;  /* 0x0000000200177807 */ /* 0x000fe40003000000 */
[----:B------:R-:W-:Y:S01]  /*1580*/  ISETP.NE.AND P6, PT, R19, RZ, PT ;  /* 0x000000ff1300720c */ /* 0x000fe20003fc5270 */
[----:B------:R-:W-:-:S04]  /*1590*/  IMAD R19, R15, 0x40, R14 ;  /* 0x000000400f137824 */ /* 0x000fc800078e020e */
[----:B------:R-:W-:Y:S01]  /*15a0*/  IMAD.WIDE R8, R19, 0x4, R8 ;  /* 0x0000000413087825 */ /* 0x000fe200078e0208 */
[----:B------:R-:W-:Y:S02]  /*15b0*/  SEL R18, R18, 0x2, P6 ;  /* 0x0000000212127807 */ /* 0x000fe40003000000 */
[----:B------:R-:W-:Y:S02]  /*15c0*/  SEL R3, R23, 0x3, P2 ;  /* 0x0000000317037807 */ /* 0x000fe40001000000 */
[----:B0-----:R0:W-:Y:S01]  /*15d0*/  @P0 STG.E.128 desc[UR6][R8.64], R4 ;  /* 0x0000000408000986 */ /* 0x0011e2000c101d06 */
[----:B------:R-:W-:Y:S01]  /*15e0*/  BAR.SYNC.DEFER_BLOCKING 0x0 ;  /* 0x0000000000007b1d */ /* 0x000fe20000010000 */
[----:B------:R-:W-:Y:S02]  /*15f0*/  ISETP.NE.AND P2, PT, R12, RZ, PT ;  /* 0x000000ff0c00720c */ /* 0x000fe40003f45270 */
[----:B------:R-:W-:Y:S02]  /*1600*/  ISETP.NE.AND P6, PT, R25, RZ, PT ;  /* 0x000000ff1900720c */ /* 0x000fe40003fc5270 */
[----:B------:R-:W-:Y:S01]  /*1610*/  SEL R12, R18, 0x3, P1 ;  /* 0x00000003120c7807 */ /* 0x000fe20000800000 */
[----:B------:R-:W-:Y:S01]  /*1620*/  IMAD.SHL.U32 R18, R20, 0x8, RZ ;  /* 0x0000000814127824 */ /* 0x000fe200078e00ff */
[----:B------:R-:W-:-:S02]  /*1630*/  SEL R29, R29, 0x2, P6 ;  /* 0x000000021d1d7807 */ /* 0x000fc40003000000 */
[----:B------:R-:W-:Y:S02]  /*1640*/  SEL R34, R34, 0x2, P5 ;  /* 0x0000000222227807 */ /* 0x000fe40002800000 */
[----:B------:R-:W-:Y:S02]  /*1650*/  SEL R0, R38, 0x2, P4 ;  /* 0x0000000226007807 */ /* 0x000fe40002000000 */
[----:B------:R-:W-:Y:S02]  /*1660*/  ISETP.NE.AND P1, PT, R10, RZ, PT ;  /* 0x000000ff0a00720c */ /* 0x000fe40003f25270 */
[----:B------:R-:W-:Y:S02]  /*1670*/  ISETP.NE.AND P4, PT, R22, RZ, PT ;  /* 0x000000ff1600720c */ /* 0x000fe40003f85270 */
[----:B------:R-:W-:Y:S02]  /*1680*/  SEL R2, R32, 0x2, P3 ;  /* 0x0000000220027807 */ /* 0x000fe40001800000 */
[----:B------:R-:W-:-:S02]  /*1690*/  LOP3.LUT R22, R18, 0xf8, RZ, 0xc0, !PT ;  /* 0x000000f812167812 */ /* 0x000fc400078ec0ff */
[----:B------:R-:W-:Y:S02]  /*16a0*/  ISETP.NE.AND P3, PT, R13, RZ, PT ;  /* 0x000000ff0d00720c */ /* 0x000fe40003f65270 */
[----:B------:R-:W-:Y:S02]  /*16b0*/  SEL R10, R29, 0x3, P1 ;  /* 0x000000031d0a7807 */ /* 0x000fe40000800000 */
[----:B------:R-:W-:Y:S02]  /*16c0*/  SEL R13, R34, 0x3, P2 ;  /* 0x00000003220d7807 */ /* 0x000fe40001000000 */
[----:B------:R-:W-:Y:S02]  /*16d0*/  ISETP.NE.AND P1, PT, R28, RZ, PT ;  /* 0x000000ff1c00720c */ /* 0x000fe40003f25270 */
[----:B------:R-:W-:Y:S02]  /*16e0*/  ISETP.NE.AND P2, PT, R27, RZ, PT ;  /* 0x000000ff1b00720c */ /* 0x000fe40003f45270 */
[----:B------:R-:W-:-:S02]  /*16f0*/  PRMT R22, R22, 0x6540, R21 ;  /* 0x0000654016167816 */ /* 0x000fc40000000015 */
[----:B------:R-:W-:Y:S02]  /*1700*/  LEA.HI R11, R11, UR4, RZ, 0x1b ;  /* 0x000000040b0b7c11 */ /* 0x000fe4000f8fd8ff */
[----:B------:R-:W-:Y:S02]  /*1710*/  ISETP.NE.AND P6, PT, R35, RZ, PT ;  /* 0x000000ff2300720c */ /* 0x000fe40003fc5270 */
[----:B------:R-:W-:Y:S02]  /*1720*/  ISETP.NE.AND P5, PT, R33, RZ, PT ;  /* 0x000000ff2100720c */ /* 0x000fe40003fa5270 */
[----:B------:R-:W-:Y:S02]  /*1730*/  SEL R17, R17, 0x2, P2 ;  /* 0x0000000211117807 */ /* 0x000fe40001000000 */
[----:B------:R-:W-:Y:S02]  /*1740*/  SEL R24, R24, 0x2, P1 ;  /* 0x0000000218187807 */ /* 0x000fe40000800000 */
[----:B------:R-:W-:Y:S01]  /*1750*/  SHF.R.S32.HI R15, RZ, 0x1f, R22 ;  /* 0x0000001fff0f7819 */ /* 0x000fe20000011416 */
[----:B------:R-:W-:Y:S01]  /*1760*/  IMAD.IADD R11, R30, 0x1, R11 ;  /* 0x000000011e0b7824 */ /* 0x000fe200078e020b */
[----:B------:R-:W-:-:S02]  /*1770*/  SEL R0, R0, 0x3, P3 ;  /* 0x0000000300007807 */ /* 0x000fc40001800000 */
[----:B0-----:R-:W-:Y:S02]  /*1780*/  SEL R4, R2, 0x3, P4 ;  /* 0x0000000302047807 */ /* 0x001fe40002000000 */
[----:B------:R-:W-:Y:S02]  /*1790*/  SEL R6, R17, 0x3, P5 ;  /* 0x0000000311067807 */ /* 0x000fe40002800000 */
[----:B------:R-:W-:Y:S02]  /*17a0*/  SEL R24, R24, 0x3, P6 ;  /* 0x0000000318187807 */ /* 0x000fe40003000000 */
[----:B------:R-:W-:Y:S02]  /*17b0*/  SHF.R.U32.HI R14, RZ, 0x5, R20 ;  /* 0x00000005ff0e7819 */ /* 0x000fe40000011614 */
[----:B------:R-:W-:Y:S01]  /*17c0*/  LEA.HI R15, R15, R22, RZ, 0x6 ;  /* 0x000000160f0f7211 */ /* 0x000fe200078f30ff */
[----:B------:R0:W-:Y:S01]  /*17d0*/  STS.U8 [R11], R3 ;  /* 0x000000030b007388 */ /* 0x0001e20000000000 */
[----:B------:R-:W-:-:S02]  /*17e0*/  SGXT.U32 R14, R14, 0x2 ;  /* 0x000000020e0e781a */ /* 0x000fc40000000000 */
[----:B------:R-:W-:Y:S01]  /*17f0*/  LOP3.LUT R19, R15, 0xffffffc0, RZ, 0xc0, !PT ;  /* 0xffffffc00f137812 */ /* 0x000fe200078ec0ff */
[----:B------:R1:W-:Y:S04]  /*1800*/  STS.U8 [R11+0x20], R12 ;  /* 0x0000200c0b007388 */ /* 0x0003e80000000000 */
[----:B------:R1:W-:Y:S04]  /*1810*/  STS.U8 [R11+0x40], R10 ;  /* 0x0000400a0b007388 */ /* 0x0003e80000000000 */
[----:B------:R1:W-:Y:S04]  /*1820*/  STS.U8 [R11+0x60], R13 ;  /* 0x0000600d0b007388 */ /* 0x0003e80000000000 */
[----:B------:R1:W-:Y:S04]  /*1830*/  STS.U8 [R11+0x80], R0 ;  /* 0x000080000b007388 */ /* 0x0003e80000000000 */
[----:B------:R1:W-:Y:S04]  /*1840*/  STS.U8 [R11+0xa0], R4 ;  /* 0x0000a0040b007388 */ /* 0x0003e80000000000 */
[----:B------:R1:W-:Y:S04]  /*1850*/  STS.U8 [R11+0xc0], R6 ;  /* 0x0000c0060b007388 */ /* 0x0003e80000000000 */
[----:B------:R1:W-:Y:S01]  /*1860*/  STS.U8 [R11+0xe0], R24 ;  /* 0x0000e0180b007388 */ /* 0x0003e20000000000 */
[----:B------:R-:W-:Y:S01]  /*1870*/  LOP3.LUT R14, R31, R14, RZ, 0xfc, !PT ;  /* 0x0000000e1f0e7212 */ /* 0x000fe200078efcff */
[----:B------:R-:W-:-:S02]  /*1880*/  IMAD.IADD R19, R22, 0x1, -R19 ;  /* 0x0000000116137824 */ /* 0x000fc400078e0a13 */
[----:B------:R-:W-:Y:S01]  /*1890*/  IMAD.SHL.U32 R15, R15, 0x400, RZ ;  /* 0x000004000f0f7824 */ /* 0x000fe200078e00ff */
[----:B------:R-:W-:Y:S01]  /*18a0*/  BAR.SYNC.DEFER_BLOCKING 0x0 ;  /* 0x0000000000007b1d */ /* 0x000fe20000010000 */
[C---:B------:R-:W-:Y:S01]  /*18b0*/  ISETP.GE.AND P0, PT, R14.reuse, 0x400, PT ;  /* 0x000004000e00780c */ /* 0x040fe20003f06270 */
[----:B------:R-:W-:Y:S02]  /*18c0*/  IMAD R19, R14, 0x40, R19 ;  /* 0x000000400e137824 */ /* 0x000fe400078e0213 */
[----:B------:R-:W-:Y:S02]  /*18d0*/  LOP3.LUT R14, R15, 0xffff0000, RZ, 0xc0, !PT ;  /* 0xffff00000f0e7812 */ /* 0x000fe400078ec0ff */
[----:B------:R-:W-:Y:S02]  /*18e0*/  ISETP.LT.AND P0, PT, R22, 0x100, !P0 ;  /* 0x000001001600780c */ /* 0x000fe40004701270 */
[----:B------:R-:W-:Y:S02]  /*18f0*/  LOP3.LUT R18, R18, 0x3f8, RZ, 0xc0, !PT ;  /* 0x000003f812127812 */ /* 0x000fe400078ec0ff */
[----:B------:R-:W-:Y:S01]  /*1900*/  LOP3.LUT R21, R16, 0x18, RZ, 0xc0, !PT ;  /* 0x0000001810157812 */ /* 0x000fe200078ec0ff */
[----:B------:R-:W-:-:S03]  /*1910*/  IMAD.IADD R14, R19, 0x1, R14 ;  /* 0x00000001130e7824 */ /* 0x000fc600078e020e */
[----:B------:R-:W-:Y:S01]  /*1920*/  IADD3 R18, R18, UR4, R21 ;  /* 0x0000000412127c10 */ /* 0x000fe2000fffe015 */
[----:B------:R-:W-:Y:S02]  /*1930*/  ULDC.64 UR4, c[0x0][0x220] ;  /* 0x0000880000047ab9 */ /* 0x000fe40000000a00 */
[----:B------:R-:W-:-:S04]  /*1940*/  IADD3 R2, P1, R14, UR4, RZ ;  /* 0x000000040e027c10 */ /* 0x000fc8000ff3e0ff */
[----:B0-----:R-:W-:Y:S01]  /*1950*/  LEA.HI.X.SX32 R3, R14, UR5, 0x1, P1 ;  /* 0x000000050e037c11 */ /* 0x001fe200088f0eff */
[----:B-1----:R-:W-:Y:S08]  /*1960*/  @!P0 EXIT ;  /* 0x000000000000894d */ /* 0x002ff00003800000 */
[----:B------:R-:W0:Y:S04]  /*1970*/  LDS.64 R18, [R18] ;  /* 0x0000000012127984 */ /* 0x000e280000000a00 */
[----:B0-----:R-:W-:Y:S01]  /*1980*/  STG.E.64 desc[UR6][R2.64], R18 ;  /* 0x0000001202007986 */ /* 0x001fe2000c101b06 */
[----:B------:R-:W-:Y:S05]  /*1990*/  EXIT ;  /* 0x000000000000794d */ /* 0x000fea0003800000 */
.L_x_0:
[----:B------:R-:W-:-:S00]  /*19a0*/  BRA `(.L_x_0) ;  /* 0xfffffffc00fc7947 */ /* 0x000fc0000383ffff */
[----:B------:R-:W-:-:S00]  /*19b0*/  NOP ;  /* 0x0000000000007918 */ /* 0x000fc00000000000 */
        /* <DEDUP_REMOVED lines=12> */
.L_x_1:


//--------------------- .nv.shared.triton_poi_fused_max_pool2d_with_indices_11 --------------------------
	.section	.nv.shared.triton_poi_fused_max_pool2d_with_indices_11,"aw",@nobits
	.sectionflags	@""
	.align	16
	.zero		1024


//--------------------- .nv.constant0.triton_poi_fused_max_pool2d_with_indices_11 --------------------------
	.section	.nv.constant0.triton_poi_fused_max_pool2d_with_indices_11,"a",@progbits
	.sectionflags	@""
	.align	4
.nv.constant0.triton_poi_fused_max_pool2d_with_indices_11:
	.zero		560
